//
// Generated by NVIDIA NVVM Compiler
//
// Compiler Build ID: CL-36424714
// Cuda compilation tools, release 13.0, V13.0.88
// Based on NVVM 20.0.0
//

.version 9.0
.target sm_100
.address_size 64

	// .globl	_Z18hello_world_kernelv
.extern .func  (.param .b32 func_retval0) vprintf
(
	.param .b64 vprintf_param_0,
	.param .b64 vprintf_param_1
)
;
.global .align 1 .b8 $str[18] = {72, 101, 108, 108, 111, 32, 71, 80, 85, 32, 87, 111, 114, 108, 100, 33, 10};

.visible .entry _Z18hello_world_kernelv()
{
	.reg .b32 	%r<3>;
	.reg .b64 	%rd<3>;

	mov.u64 	%rd1, $str;
	cvta.global.u64 	%rd2, %rd1;
	{ // callseq 0, 0
	.param .b64 param0;
	st.param.b64 	[param0], %rd2;
	.param .b64 param1;
	st.param.b64 	[param1], 0;
	.param .b32 retval0;
	call.uni (retval0), 
	vprintf, 
	(
	param0, 
	param1
	);
	ld.param.b32 	%r1, [retval0];
	} // callseq 0
	ret;

}


// ===== COMPILED SASS (sm_100) =====

	.target	sm_100

	.elftype	@"ET_EXEC"


//--------------------- .note.nv.tkinfo           --------------------------
	.section	.note.nv.tkinfo,"",@"SHT_NOTE"
	.sectionflags	@"SHF_NOTE_NV_TKINFO"
	.tkinfo
        /*0018*/ 	.word	0x00000002
        /*0030*/ 	.string	""
        /*0030*/ 	.string	"ptxas"
        /*0030*/ 	.string	"Cuda compilation tools, release 13.0, V13.0.88"
        /*0030*/ 	.string	"Build cuda_13.0.r13.0/compiler.36424714_0"
        /*0030*/ 	.string	"-arch sm_100 -m 64 "



//--------------------- .note.nv.cuinfo           --------------------------
	.section	.note.nv.cuinfo,"",@"SHT_NOTE"
	.sectionflags	@"SHF_NOTE_NV_CUINFO"
        /*0018*/ 	.short	0x0002
        /*001a*/ 	.short	0x0064
        /*001c*/ 	.short	0x0082
	.zero		2


//--------------------- .nv.info                  --------------------------
	.section	.nv.info,"",@"SHT_CUDA_INFO"
	.align	4


	//----- nvinfo : EIATTR_REGCOUNT
	.align		4
        /*0000*/ 	.byte	0x04, 0x2f
        /*0002*/ 	.short	(.L_2 - .L_1)
	.align		4
.L_1:
        /*0004*/ 	.word	index@(_Z18hello_world_kernelv)
        /*0008*/ 	.word	0x00000018


	//----- nvinfo : EIATTR_FRAME_SIZE
	.align		4
.L_2:
        /*000c*/ 	.byte	0x04, 0x11
        /*000e*/ 	.short	(.L_4 - .L_3)
	.align		4
.L_3:
        /*0010*/ 	.word	index@(_Z18hello_world_kernelv)
        /*0014*/ 	.word	0x00000000


	//----- nvinfo : EIATTR_MIN_STACK_SIZE
	.align		4
.L_4:
        /*0018*/ 	.byte	0x04, 0x12
        /*001a*/ 	.short	(.L_6 - .L_5)
	.align		4
.L_5:
        /*001c*/ 	.word	index@(_Z18hello_world_kernelv)
        /*0020*/ 	.word	0x00000000
.L_6:


//--------------------- .nv.compat                --------------------------
	.section	.nv.compat,"",@"SHT_CUDA_COMPAT_INFO"
	.align	4
        /*0000*/ 	.byte	0x02, 0x09, 0x00, 0x00, 0x02, 0x02, 0x01, 0x00, 0x02, 0x05, 0x05, 0x00, 0x03, 0x07, 0x01, 0x01
        /*0010*/ 	.byte	0x02, 0x03, 0x00, 0x00, 0x02, 0x06, 0x01, 0x00, 0x04, 0x0b, 0x08, 0x00, 0x09, 0x00, 0x00, 0x00
        /*0020*/ 	.byte	0x00, 0x00, 0x00, 0x00


//--------------------- .nv.info._Z18hello_world_kernelv --------------------------
	.section	.nv.info._Z18hello_world_kernelv,"",@"SHT_CUDA_INFO"
	.sectionflags	@""
	.align	4


	//----- nvinfo : EIATTR_CUDA_API_VERSION
	.align		4
        /*0000*/ 	.byte	0x04, 0x37
        /*0002*/ 	.short	(.L_8 - .L_7)
.L_7:
        /*0004*/ 	.word	0x00000082


	//----- nvinfo : EIATTR_SPARSE_MMA_MASK
	.align		4
.L_8:
        /*0008*/ 	.byte	0x03, 0x50
        /*000a*/ 	.short	0x0000


	//----- nvinfo : EIATTR_MAXREG_COUNT
	.align		4
        /*000c*/ 	.byte	0x03, 0x1b
        /*000e*/ 	.short	0x00ff


	//----- nvinfo : EIATTR_EXTERNS
	.align		4
        /*0010*/ 	.byte	0x04, 0x0f
        /*0012*/ 	.short	(.L_10 - .L_9)


	//   ....[0]....
	.align		4
.L_9:
        /*0014*/ 	.word	index@(vprintf)


	//----- nvinfo : EIATTR_MERCURY_ISA_VERSION
	.align		4
.L_10:
        /*0018*/ 	.byte	0x03, 0x5f
        /*001a*/ 	.short	0x0101


	//----- nvinfo : EIATTR_VRC_CTA_INIT_COUNT
	.align		4
        /*001c*/ 	.byte	0x02, 0x4a
	.zero		1
	.zero		1


	//----- nvinfo : EIATTR_SYSCALL_OFFSETS
	.align		4
        /*0020*/ 	.byte	0x04, 0x46
        /*0022*/ 	.short	(.L_12 - .L_11)


	//   ....[0]....
.L_11:
        /*0024*/ 	.word	0x00000080


	//----- nvinfo : EIATTR_EXIT_INSTR_OFFSETS
	.align		4
.L_12:
        /*0028*/ 	.byte	0x04, 0x1c
        /*002a*/ 	.short	(.L_14 - .L_13)


	//   ....[0]....
.L_13:
        /*002c*/ 	.word	0x00000090


	//----- nvinfo : EIATTR_SW_WAR
	.align		4
.L_14:
        /*0030*/ 	.byte	0x04, 0x36
        /*0032*/ 	.short	(.L_16 - .L_15)
.L_15:
        /*0034*/ 	.word	0x00000008
.L_16:


//--------------------- .nv.callgraph             --------------------------
	.section	.nv.callgraph,"",@"SHT_CUDA_CALLGRAPH"
	.align	4
	.sectionentsize	8
	.align		4
        /*0000*/ 	.word	0x00000000
	.align		4
        /*0004*/ 	.word	0xffffffff
	.align		4
        /*0008*/ 	.word	index@(_Z18hello_world_kernelv)
	.align		4
        /*000c*/ 	.word	index@(vprintf)
	.align		4
        /*0010*/ 	.word	0x00000000
	.align		4
        /*0014*/ 	.word	0xfffffffe
	.align		4
        /*0018*/ 	.word	0x00000000
	.align		4
        /*001c*/ 	.word	0xfffffffd
	.align		4
        /*0020*/ 	.word	0x00000000
	.align		4
        /*0024*/ 	.word	0xfffffffc


//--------------------- .nv.constant4             --------------------------
	.section	.nv.constant4,"a",@progbits
	.align	8
	.align		8
.nv.constant4:
        /*0000*/ 	.dword	vprintf
	.align		8
        /*0008*/ 	.dword	$str


//--------------------- .text._Z18hello_world_kernelv --------------------------
	.section	.text._Z18hello_world_kernelv,"ax",@progbits
	.align	128
        .global         _Z18hello_world_kernelv
        .type           _Z18hello_world_kernelv,@function
        .size           _Z18hello_world_kernelv,(.L_x_2 - _Z18hello_world_kernelv)
        .other          _Z18hello_world_kernelv,@"STO_CUDA_ENTRY STV_DEFAULT"
_Z18hello_world_kernelv:
.text._Z18hello_world_kernelv:
[----:B------:R-:W0:Y:S01]  /*0000*/  LDC R1, c[0x0][0x37c] ;  /* 0x0000df00ff017b82 */ /* 0x000e220000000800 */
[----:B------:R-:W-:Y:S01]  /*0010*/  MOV R0, 0x0 ;  /* 0x0000000000007802 */ /* 0x000fe20000000f00 */
[----:B------:R-:W1:Y:S01]  /*0020*/  LDCU.64 UR4, c[0x4][0x8] ;  /* 0x01000100ff0477ac */ /* 0x000e620008000a00 */
[----:B------:R-:W-:-:S05]  /*0030*/  CS2R R6, SRZ ;  /* 0x0000000000067805 */ /* 0x000fca000001ff00 */
[----:B------:R2:W3:Y:S01]  /*0040*/  LDC.64 R2, c[0x4][R0] ;  /* 0x0100000000027b82 */ /* 0x0004e20000000a00 */
[----:B-1----:R-:W-:Y:S02]  /*0050*/  IMAD.U32 R4, RZ, RZ, UR4 ;  /* 0x00000004ff047e24 */ /* 0x002fe4000f8e00ff */
[----:B--2---:R-:W-:-:S07]  /*0060*/  IMAD.U32 R5, RZ, RZ, UR5 ;  /* 0x00000005ff057e24 */ /* 0x004fce000f8e00ff */
[----:B------:R-:W-:-:S07]  /*0070*/  LEPC R20, `(.L_x_0) ;  /* 0x000000001014794e */ /* 0x000fce0000000000 */
[----:B0--3--:R-:W-:Y:S05]  /*0080*/  CALL.ABS.NOINC R2 ;  /* 0x0000000002007343 */ /* 0x009fea0003c00000 */
.L_x_0:
[----:B------:R-:W-:Y:S05]  /*0090*/  EXIT ;  /* 0x000000000000794d */ /* 0x000fea0003800000 */
.L_x_1:
[----:B------:R-:W-:-:S00]  /*00a0*/  BRA `(.L_x_1) ;  /* 0xfffffffc00fc7947 */ /* 0x000fc0000383ffff */
[----:B------:R-:W-:-:S00]  /*00b0*/  NOP ;  /* 0x0000000000007918 */ /* 0x000fc00000000000 */
        /* <DEDUP_REMOVED lines=12> */
.L_x_2:


//--------------------- .nv.global.init           --------------------------
	.section	.nv.global.init,"aw",@progbits
.nv.global.init:
	.type		$str,@object
	.size		$str,(.L_0 - $str)
$str:
        /*0000*/ 	.byte	0x48, 0x65, 0x6c, 0x6c, 0x6f, 0x20, 0x47, 0x50, 0x55, 0x20, 0x57, 0x6f, 0x72, 0x6c, 0x64, 0x21
        /*0010*/ 	.byte	0x0a, 0x00
.L_0:


//--------------------- .nv.shared.reserved.0     --------------------------
	.section	.nv.shared.reserved.0,"aw",@nobits
	.weak		__nv_reservedSMEM_offset_0_alias
	.size		__nv_reservedSMEM_offset_0_alias, 0, 64
	.other		__nv_reservedSMEM_offset_0_alias,@"STO_CUDA_RESERVED_SHARED STV_DEFAULT"
__nv_reservedSMEM_offset_0_alias:
	.zero		0
	.zero		64


//--------------------- .nv.constant0._Z18hello_world_kernelv --------------------------
	.section	.nv.constant0._Z18hello_world_kernelv,"a",@progbits
	.sectionflags	@""
	.align	4
.nv.constant0._Z18hello_world_kernelv:
	.zero		896


//--------------------- SYMBOLS --------------------------

	.type		.nv.reservedSmem.offset0,@object
	.size		.nv.reservedSmem.offset0,0x4
	.type		vprintf,@function
